//
// Generated by NVIDIA NVVM Compiler
//
// Compiler Build ID: CL-36424714
// Cuda compilation tools, release 13.0, V13.0.88
// Based on NVVM 20.0.0
//

.version 9.0
.target sm_100
.address_size 64

	// .globl	lined_clamp_kernel_f32

.visible .entry lined_clamp_kernel_f32(
	.param .u64 .ptr .align 1 lined_clamp_kernel_f32_param_0,
	.param .u64 .ptr .align 1 lined_clamp_kernel_f32_param_1,
	.param .u64 .ptr .align 1 lined_clamp_kernel_f32_param_2
)
{
	.reg .pred 	%p<3>;
	.reg .b32 	%r<19>;
	.reg .b32 	%f<17>;
	.reg .b64 	%rd<9>;

	ld.param.u64 	%rd2, [lined_clamp_kernel_f32_param_0];
	ld.param.u64 	%rd3, [lined_clamp_kernel_f32_param_1];
	ld.param.u64 	%rd4, [lined_clamp_kernel_f32_param_2];
	cvta.to.global.u64 	%rd1, %rd4;
	mov.u32 	%r2, %ctaid.x;
	mov.u32 	%r3, %ntid.x;
	mov.u32 	%r4, %tid.x;
	mov.u32 	%r5, %ctaid.y;
	mov.u32 	%r6, %ntid.y;
	mov.u32 	%r7, %tid.y;
	mov.u32 	%r8, %ctaid.z;
	mov.u32 	%r9, %ntid.z;
	mov.u32 	%r10, %tid.z;
	mad.lo.s32 	%r11, %r8, %r9, %r10;
	mov.u32 	%r12, %nctaid.x;
	mov.u32 	%r13, %nctaid.y;
	mad.lo.s32 	%r14, %r11, %r13, %r5;
	mad.lo.s32 	%r15, %r14, %r6, %r7;
	mad.lo.s32 	%r16, %r15, %r12, %r2;
	mad.lo.s32 	%r1, %r16, %r3, %r4;
	ld.global.u32 	%r17, [%rd1+4];
	setp.ge.u32 	%p1, %r1, %r17;
	@%p1 bra 	$L__BB0_2;
	cvta.to.global.u64 	%rd5, %rd2;
	ld.global.v4.f32 	{%f1, %f2, %f3, %f4}, [%rd5];
	ld.global.u32 	%r18, [%rd1];
	setp.eq.s32 	%p2, %r18, 0;
	min.f32 	%f5, %f4, 0f40000000;
	max.f32 	%f6, %f5, 0f00000000;
	selp.f32 	%f7, 0f00000000, %f6, %p2;
	min.f32 	%f8, %f3, 0f40000000;
	max.f32 	%f9, %f8, 0f00000000;
	selp.f32 	%f10, 0f00000000, %f9, %p2;
	min.f32 	%f11, %f2, 0f40000000;
	max.f32 	%f12, %f11, 0f00000000;
	selp.f32 	%f13, 0f00000000, %f12, %p2;
	min.f32 	%f14, %f1, 0f40000000;
	max.f32 	%f15, %f14, 0f00000000;
	selp.f32 	%f16, 0f00000000, %f15, %p2;
	cvta.to.global.u64 	%rd6, %rd3;
	mul.wide.u32 	%rd7, %r1, 16;
	add.s64 	%rd8, %rd6, %rd7;
	st.global.v4.f32 	[%rd8], {%f16, %f13, %f10, %f7};
$L__BB0_2:
	ret;

}


// ===== COMPILED SASS (sm_100) =====

	.target	sm_100

	.elftype	@"ET_EXEC"


//--------------------- .note.nv.tkinfo           --------------------------
	.section	.note.nv.tkinfo,"",@"SHT_NOTE"
	.sectionflags	@"SHF_NOTE_NV_TKINFO"
	.tkinfo
        /*0018*/ 	.word	0x00000002
        /*0030*/ 	.string	""
        /*0030*/ 	.string	"ptxas"
        /*0030*/ 	.string	"Cuda compilation tools, release 13.0, V13.0.88"
        /*0030*/ 	.string	"Build cuda_13.0.r13.0/compiler.36424714_0"
        /*0030*/ 	.string	"-arch sm_100 -m 64 "



//--------------------- .note.nv.cuinfo           --------------------------
	.section	.note.nv.cuinfo,"",@"SHT_NOTE"
	.sectionflags	@"SHF_NOTE_NV_CUINFO"
        /*0018*/ 	.short	0x0002
        /*001a*/ 	.short	0x0064
        /*001c*/ 	.short	0x0082
	.zero		2


//--------------------- .nv.info                  --------------------------
	.section	.nv.info,"",@"SHT_CUDA_INFO"
	.align	4


	//----- nvinfo : EIATTR_REGCOUNT
	.align		4
        /*0000*/ 	.byte	0x04, 0x2f
        /*0002*/ 	.short	(.L_1 - .L_0)
	.align		4
.L_0:
        /*0004*/ 	.word	index@(lined_clamp_kernel_f32)
        /*0008*/ 	.word	0x00000010


	//----- nvinfo : EIATTR_FRAME_SIZE
	.align		4
.L_1:
        /*000c*/ 	.byte	0x04, 0x11
        /*000e*/ 	.short	(.L_3 - .L_2)
	.align		4
.L_2:
        /*0010*/ 	.word	index@(lined_clamp_kernel_f32)
        /*0014*/ 	.word	0x00000000


	//----- nvinfo : EIATTR_MIN_STACK_SIZE
	.align		4
.L_3:
        /*0018*/ 	.byte	0x04, 0x12
        /*001a*/ 	.short	(.L_5 - .L_4)
	.align		4
.L_4:
        /*001c*/ 	.word	index@(lined_clamp_kernel_f32)
        /*0020*/ 	.word	0x00000000
.L_5:


//--------------------- .nv.compat                --------------------------
	.section	.nv.compat,"",@"SHT_CUDA_COMPAT_INFO"
	.align	4
        /*0000*/ 	.byte	0x02, 0x09, 0x00, 0x00, 0x02, 0x02, 0x01, 0x00, 0x02, 0x05, 0x05, 0x00, 0x03, 0x07, 0x01, 0x01
        /*0010*/ 	.byte	0x02, 0x03, 0x00, 0x00, 0x02, 0x06, 0x01, 0x00, 0x04, 0x0b, 0x08, 0x00, 0x09, 0x00, 0x00, 0x00
        /*0020*/ 	.byte	0x00, 0x00, 0x00, 0x00


//--------------------- .nv.info.lined_clamp_kernel_f32 --------------------------
	.section	.nv.info.lined_clamp_kernel_f32,"",@"SHT_CUDA_INFO"
	.sectionflags	@""
	.align	4


	//----- nvinfo : EIATTR_CUDA_API_VERSION
	.align		4
        /*0000*/ 	.byte	0x04, 0x37
        /*0002*/ 	.short	(.L_7 - .L_6)
.L_6:
        /*0004*/ 	.word	0x00000082


	//----- nvinfo : EIATTR_KPARAM_INFO
	.align		4
.L_7:
        /*0008*/ 	.byte	0x04, 0x17
        /*000a*/ 	.short	(.L_9 - .L_8)
.L_8:
        /*000c*/ 	.word	0x00000000
        /*0010*/ 	.short	0x0002
        /*0012*/ 	.short	0x0010
        /*0014*/ 	.byte	0x00, 0xf5, 0x21, 0x00


	//----- nvinfo : EIATTR_KPARAM_INFO
	.align		4
.L_9:
        /*0018*/ 	.byte	0x04, 0x17
        /*001a*/ 	.short	(.L_11 - .L_10)
.L_10:
        /*001c*/ 	.word	0x00000000
        /*0020*/ 	.short	0x0001
        /*0022*/ 	.short	0x0008
        /*0024*/ 	.byte	0x00, 0xf5, 0x21, 0x00


	//----- nvinfo : EIATTR_KPARAM_INFO
	.align		4
.L_11:
        /*0028*/ 	.byte	0x04, 0x17
        /*002a*/ 	.short	(.L_13 - .L_12)
.L_12:
        /*002c*/ 	.word	0x00000000
        /*0030*/ 	.short	0x0000
        /*0032*/ 	.short	0x0000
        /*0034*/ 	.byte	0x00, 0xf5, 0x21, 0x00


	//----- nvinfo : EIATTR_SPARSE_MMA_MASK
	.align		4
.L_13:
        /*0038*/ 	.byte	0x03, 0x50
        /*003a*/ 	.short	0x0000


	//----- nvinfo : EIATTR_MAXREG_COUNT
	.align		4
        /*003c*/ 	.byte	0x03, 0x1b
        /*003e*/ 	.short	0x00ff


	//----- nvinfo : EIATTR_MERCURY_ISA_VERSION
	.align		4
        /*0040*/ 	.byte	0x03, 0x5f
        /*0042*/ 	.short	0x0101


	//----- nvinfo : EIATTR_VRC_CTA_INIT_COUNT
	.align		4
        /*0044*/ 	.byte	0x02, 0x4a
	.zero		1
	.zero		1


	//----- nvinfo : EIATTR_EXIT_INSTR_OFFSETS
	.align		4
        /*0048*/ 	.byte	0x04, 0x1c
        /*004a*/ 	.short	(.L_15 - .L_14)


	//   ....[0]....
.L_14:
        /*004c*/ 	.word	0x00000150


	//   ....[1]....
        /*0050*/ 	.word	0x00000290


	//----- nvinfo : EIATTR_CBANK_PARAM_SIZE
	.align		4
.L_15:
        /*0054*/ 	.byte	0x03, 0x19
        /*0056*/ 	.short	0x0018


	//----- nvinfo : EIATTR_PARAM_CBANK
	.align		4
        /*0058*/ 	.byte	0x04, 0x0a
        /*005a*/ 	.short	(.L_17 - .L_16)
	.align		4
.L_16:
        /*005c*/ 	.word	index@(.nv.constant0.lined_clamp_kernel_f32)
        /*0060*/ 	.short	0x0380
        /*0062*/ 	.short	0x0018


	//----- nvinfo : EIATTR_SW_WAR
	.align		4
.L_17:
        /*0064*/ 	.byte	0x04, 0x36
        /*0066*/ 	.short	(.L_19 - .L_18)
.L_18:
        /*0068*/ 	.word	0x00000008
.L_19:


//--------------------- .nv.callgraph             --------------------------
	.section	.nv.callgraph,"",@"SHT_CUDA_CALLGRAPH"
	.align	4
	.sectionentsize	8
	.align		4
        /*0000*/ 	.word	0x00000000
	.align		4
        /*0004*/ 	.word	0xffffffff
	.align		4
        /*0008*/ 	.word	0x00000000
	.align		4
        /*000c*/ 	.word	0xfffffffe
	.align		4
        /*0010*/ 	.word	0x00000000
	.align		4
        /*0014*/ 	.word	0xfffffffd
	.align		4
        /*0018*/ 	.word	0x00000000
	.align		4
        /*001c*/ 	.word	0xfffffffc


//--------------------- .text.lined_clamp_kernel_f32 --------------------------
	.section	.text.lined_clamp_kernel_f32,"ax",@progbits
	.align	128
        .global         lined_clamp_kernel_f32
        .type           lined_clamp_kernel_f32,@function
        .size           lined_clamp_kernel_f32,(.L_x_1 - lined_clamp_kernel_f32)
        .other          lined_clamp_kernel_f32,@"STO_CUDA_ENTRY STV_DEFAULT"
lined_clamp_kernel_f32:
.text.lined_clamp_kernel_f32:
[----:B------:R-:W-:Y:S08]  /*0000*/  LDC R1, c[0x0][0x37c] ;  /* 0x0000df00ff017b82 */ /* 0x000ff00000000800 */
[----:B------:R-:W0:Y:S01]  /*0010*/  LDC.64 R8, c[0x0][0x390] ;  /* 0x0000e400ff087b82 */ /* 0x000e220000000a00 */
[----:B------:R-:W0:Y:S02]  /*0020*/  LDCU.64 UR4, c[0x0][0x358] ;  /* 0x00006b00ff0477ac */ /* 0x000e240008000a00 */
[----:B0-----:R-:W2:Y:S01]  /*0030*/  LDG.E R2, desc[UR4][R8.64+0x4] ;  /* 0x0000040408027981 */ /* 0x001ea2000c1e1900 */
[----:B------:R-:W0:Y:S04]  /*0040*/  LDCU UR7, c[0x0][0x360] ;  /* 0x00006c00ff0777ac */ /* 0x000e280008000800 */
[----:B------:R-:W1:Y:S01]  /*0050*/  S2UR UR10, SR_CTAID.Z ;  /* 0x00000000000a79c3 */ /* 0x000e620000002700 */
[----:B------:R-:W1:Y:S01]  /*0060*/  S2R R5, SR_TID.Z ;  /* 0x0000000000057919 */ /* 0x000e620000002300 */
[----:B------:R-:W3:Y:S01]  /*0070*/  LDCU UR9, c[0x0][0x364] ;  /* 0x00006c80ff0977ac */ /* 0x000ee20008000800 */
[----:B------:R-:W3:Y:S05]  /*0080*/  S2R R3, SR_TID.Y ;  /* 0x0000000000037919 */ /* 0x000eea0000002200 */
[----:B------:R-:W1:Y:S01]  /*0090*/  LDC R0, c[0x0][0x368] ;  /* 0x0000da00ff007b82 */ /* 0x000e620000000800 */
[----:B------:R-:W0:Y:S07]  /*00a0*/  S2R R11, SR_TID.X ;  /* 0x00000000000b7919 */ /* 0x000e2e0000002100 */
[----:B------:R-:W4:Y:S08]  /*00b0*/  LDC R7, c[0x0][0x370] ;  /* 0x0000dc00ff077b82 */ /* 0x000f300000000800 */
[----:B------:R-:W5:Y:S08]  /*00c0*/  S2UR UR8, SR_CTAID.Y ;  /* 0x00000000000879c3 */ /* 0x000f700000002600 */
[----:B------:R-:W5:Y:S01]  /*00d0*/  LDC R13, c[0x0][0x374] ;  /* 0x0000dd00ff0d7b82 */ /* 0x000f620000000800 */
[----:B-1----:R-:W-:-:S07]  /*00e0*/  IMAD R0, R0, UR10, R5 ;  /* 0x0000000a00007c24 */ /* 0x002fce000f8e0205 */
[----:B------:R-:W4:Y:S01]  /*00f0*/  S2UR UR6, SR_CTAID.X ;  /* 0x00000000000679c3 */ /* 0x000f220000002500 */
[----:B-----5:R-:W-:-:S04]  /*0100*/  IMAD R0, R0, R13, UR8 ;  /* 0x0000000800007e24 */ /* 0x020fc8000f8e020d */
[----:B---3--:R-:W-:-:S04]  /*0110*/  IMAD R0, R0, UR9, R3 ;  /* 0x0000000900007c24 */ /* 0x008fc8000f8e0203 */
[----:B----4-:R-:W-:-:S04]  /*0120*/  IMAD R0, R0, R7, UR6 ;  /* 0x0000000600007e24 */ /* 0x010fc8000f8e0207 */
[----:B0-----:R-:W-:-:S05]  /*0130*/  IMAD R11, R0, UR7, R11 ;  /* 0x00000007000b7c24 */ /* 0x001fca000f8e020b */
[----:B--2---:R-:W-:-:S13]  /*0140*/  ISETP.GE.U32.AND P0, PT, R11, R2, PT ;  /* 0x000000020b00720c */ /* 0x004fda0003f06070 */
[----:B------:R-:W-:Y:S05]  /*0150*/  @P0 EXIT ;  /* 0x000000000000094d */ /* 0x000fea0003800000 */
[----:B------:R-:W0:Y:S01]  /*0160*/  LDC.64 R4, c[0x0][0x380] ;  /* 0x0000e000ff047b82 */ /* 0x000e220000000a00 */
[----:B------:R-:W2:Y:S07]  /*0170*/  LDG.E R8, desc[UR4][R8.64] ;  /* 0x0000000408087981 */ /* 0x000eae000c1e1900 */
[----:B------:R-:W1:Y:S01]  /*0180*/  LDC.64 R2, c[0x0][0x388] ;  /* 0x0000e200ff027b82 */ /* 0x000e620000000a00 */
[----:B0-----:R-:W3:Y:S01]  /*0190*/  LDG.E.128 R4, desc[UR4][R4.64] ;  /* 0x0000000404047981 */ /* 0x001ee2000c1e1d00 */
[----:B-1----:R-:W-:Y:S01]  /*01a0*/  IMAD.WIDE.U32 R2, R11, 0x10, R2 ;  /* 0x000000100b027825 */ /* 0x002fe200078e0002 */
[----:B--2---:R-:W-:-:S02]  /*01b0*/  ISETP.NE.AND P0, PT, R8, RZ, PT ;  /* 0x000000ff0800720c */ /* 0x004fc40003f05270 */
[----:B---3--:R-:W-:Y:S02]  /*01c0*/  FMNMX R7, R7, 2, PT ;  /* 0x4000000007077809 */ /* 0x008fe40003800000 */
[----:B------:R-:W-:Y:S02]  /*01d0*/  FMNMX R6, R6, 2, PT ;  /* 0x4000000006067809 */ /* 0x000fe40003800000 */
[----:B------:R-:W-:Y:S02]  /*01e0*/  FMNMX R0, R5, 2, PT ;  /* 0x4000000005007809 */ /* 0x000fe40003800000 */
[----:B------:R-:W-:Y:S02]  /*01f0*/  FMNMX R10, R4, 2, PT ;  /* 0x40000000040a7809 */ /* 0x000fe40003800000 */
[----:B------:R-:W-:Y:S02]  /*0200*/  FMNMX R7, RZ, R7, !PT ;  /* 0x00000007ff077209 */ /* 0x000fe40007800000 */
[----:B------:R-:W-:-:S02]  /*0210*/  FMNMX R6, RZ, R6, !PT ;  /* 0x00000006ff067209 */ /* 0x000fc40007800000 */
[----:B------:R-:W-:Y:S02]  /*0220*/  FMNMX R0, RZ, R0, !PT ;  /* 0x00000000ff007209 */ /* 0x000fe40007800000 */
[----:B------:R-:W-:Y:S02]  /*0230*/  FMNMX R10, RZ, R10, !PT ;  /* 0x0000000aff0a7209 */ /* 0x000fe40007800000 */
[----:B------:R-:W-:Y:S02]  /*0240*/  FSEL R7, R7, RZ, P0 ;  /* 0x000000ff07077208 */ /* 0x000fe40000000000 */
[----:B------:R-:W-:Y:S02]  /*0250*/  FSEL R6, R6, RZ, P0 ;  /* 0x000000ff06067208 */ /* 0x000fe40000000000 */
[----:B------:R-:W-:Y:S02]  /*0260*/  FSEL R5, R0, RZ, P0 ;  /* 0x000000ff00057208 */ /* 0x000fe40000000000 */
[----:B------:R-:W-:-:S05]  /*0270*/  FSEL R4, R10, RZ, P0 ;  /* 0x000000ff0a047208 */ /* 0x000fca0000000000 */
[----:B------:R-:W-:Y:S01]  /*0280*/  STG.E.128 desc[UR4][R2.64], R4 ;  /* 0x0000000402007986 */ /* 0x000fe2000c101d04 */
[----:B------:R-:W-:Y:S05]  /*0290*/  EXIT ;  /* 0x000000000000794d */ /* 0x000fea0003800000 */
.L_x_0:
[----:B------:R-:W-:-:S00]  /*02a0*/  BRA `(.L_x_0) ;  /* 0xfffffffc00fc7947 */ /* 0x000fc0000383ffff */
[----:B------:R-:W-:-:S00]  /*02b0*/  NOP ;  /* 0x0000000000007918 */ /* 0x000fc00000000000 */
        /* <DEDUP_REMOVED lines=12> */
.L_x_1:


//--------------------- .nv.shared.reserved.0     --------------------------
	.section	.nv.shared.reserved.0,"aw",@nobits
	.weak		__nv_reservedSMEM_offset_0_alias
	.size		__nv_reservedSMEM_offset_0_alias, 0, 64
	.other		__nv_reservedSMEM_offset_0_alias,@"STO_CUDA_RESERVED_SHARED STV_DEFAULT"
__nv_reservedSMEM_offset_0_alias:
	.zero		0
	.zero		64


//--------------------- .nv.constant0.lined_clamp_kernel_f32 --------------------------
	.section	.nv.constant0.lined_clamp_kernel_f32,"a",@progbits
	.sectionflags	@""
	.align	4
.nv.constant0.lined_clamp_kernel_f32:
	.zero		920


//--------------------- SYMBOLS --------------------------

	.type		.nv.reservedSmem.offset0,@object
	.size		.nv.reservedSmem.offset0,0x4
